	.headerflags	@"EF_CUDA_TEXMODE_UNIFIED EF_CUDA_64BIT_ADDRESS EF_CUDA_ACCELERATORS EF_CUDA_SM90 EF_CUDA_VIRTUAL_SM(EF_CUDA_SM90)"
	.elftype	@"ET_EXEC"


//--------------------- .nv.info                  --------------------------
	.section	.nv.info,"",@"SHT_CUDA_INFO"
	.align	4


	//----- nvinfo : EIATTR_REGCOUNT
	.align		4
        /*0000*/ 	.byte	0x04, 0x2f
        /*0002*/ 	.short	(.L_1 - .L_0)
	.align		4
.L_0:
        /*0004*/ 	.word	index@(triton_poi_fused_addmm_29)
        /*0008*/ 	.word	0x0000000e


	//----- nvinfo : EIATTR_MIN_STACK_SIZE
	.align		4
.L_1:
        /*000c*/ 	.byte	0x04, 0x12
        /*000e*/ 	.short	(.L_3 - .L_2)
	.align		4
.L_2:
        /*0010*/ 	.word	index@(triton_poi_fused_addmm_29)
        /*0014*/ 	.word	0x00000000


	//----- nvinfo : EIATTR_FRAME_SIZE
	.align		4
.L_3:
        /*0018*/ 	.byte	0x04, 0x11
        /*001a*/ 	.short	(.L_5 - .L_4)
	.align		4
.L_4:
        /*001c*/ 	.word	index@(triton_poi_fused_addmm_29)
        /*0020*/ 	.word	0x00000000


	//----- nvinfo : EIATTR_MIN_STACK_SIZE
	.align		4
.L_5:
        /*0024*/ 	.byte	0x04, 0x12
        /*0026*/ 	.short	(.L_7 - .L_6)
	.align		4
.L_6:
        /*0028*/ 	.word	index@(triton_poi_fused_addmm_29)
        /*002c*/ 	.word	0x00000000
.L_7:


//--------------------- .nv.info.triton_poi_fused_addmm_29 --------------------------
	.section	.nv.info.triton_poi_fused_addmm_29,"",@"SHT_CUDA_INFO"
	.sectionflags	@""
	.align	4


	//----- nvinfo : EIATTR_CUDA_API_VERSION
	.align		4
        /*0000*/ 	.byte	0x04, 0x37
        /*0002*/ 	.short	(.L_9 - .L_8)
.L_8:
        /*0004*/ 	.word	0x0000007c


	//----- nvinfo : EIATTR_KPARAM_INFO
	.align		4
.L_9:
        /*0008*/ 	.byte	0x04, 0x17
        /*000a*/ 	.short	(.L_11 - .L_10)
.L_10:
        /*000c*/ 	.word	0x00000000
        /*0010*/ 	.short	0x0002
        /*0012*/ 	.short	0x0010
        /*0014*/ 	.byte	0x00, 0xf0, 0x11, 0x00


	//----- nvinfo : EIATTR_KPARAM_INFO
	.align		4
.L_11:
        /*0018*/ 	.byte	0x04, 0x17
        /*001a*/ 	.short	(.L_13 - .L_12)
.L_12:
        /*001c*/ 	.word	0x00000000
        /*0020*/ 	.short	0x0001
        /*0022*/ 	.short	0x0008
        /*0024*/ 	.byte	0x00, 0xf4, 0x21, 0x00


	//----- nvinfo : EIATTR_KPARAM_INFO
	.align		4
.L_13:
        /*0028*/ 	.byte	0x04, 0x17
        /*002a*/ 	.short	(.L_15 - .L_14)
.L_14:
        /*002c*/ 	.word	0x00000000
        /*0030*/ 	.short	0x0000
        /*0032*/ 	.short	0x0000
        /*0034*/ 	.byte	0x00, 0xf4, 0x21, 0x00


	//----- nvinfo : EIATTR_SPARSE_MMA_MASK
	.align		4
.L_15:
        /*0038*/ 	.byte	0x03, 0x50
        /*003a*/ 	.short	0x0000


	//----- nvinfo : EIATTR_MAXREG_COUNT
	.align		4
        /*003c*/ 	.byte	0x03, 0x1b
        /*003e*/ 	.short	0x00ff


	//----- nvinfo : EIATTR_EXIT_INSTR_OFFSETS
	.align		4
        /*0040*/ 	.byte	0x04, 0x1c
        /*0042*/ 	.short	(.L_17 - .L_16)


	//   ....[0]....
.L_16:
        /*0044*/ 	.word	0x00000120


	//----- nvinfo : EIATTR_REQNTID
	.align		4
.L_17:
        /*0048*/ 	.byte	0x04, 0x10
        /*004a*/ 	.short	(.L_19 - .L_18)
.L_18:
        /*004c*/ 	.word	0x00000080
        /*0050*/ 	.word	0x00000001
        /*0054*/ 	.word	0x00000001


	//----- nvinfo : EIATTR_CBANK_PARAM_SIZE
	.align		4
.L_19:
        /*0058*/ 	.byte	0x03, 0x19
        /*005a*/ 	.short	0x0014


	//----- nvinfo : EIATTR_PARAM_CBANK
	.align		4
        /*005c*/ 	.byte	0x04, 0x0a
        /*005e*/ 	.short	(.L_21 - .L_20)
	.align		4
.L_20:
        /*0060*/ 	.word	index@(.nv.constant0.triton_poi_fused_addmm_29)
        /*0064*/ 	.short	0x0210
        /*0066*/ 	.short	0x0014


	//----- nvinfo : EIATTR_SW_WAR
	.align		4
.L_21:
        /*0068*/ 	.byte	0x04, 0x36
        /*006a*/ 	.short	(.L_23 - .L_22)
.L_22:
        /*006c*/ 	.word	0x00000008
.L_23:


//--------------------- .nv.callgraph             --------------------------
	.section	.nv.callgraph,"",@"SHT_CUDA_CALLGRAPH"
	.align	4
	.sectionentsize	8
	.align		4
        /*0000*/ 	.word	0x00000000
	.align		4
        /*0004*/ 	.word	0xffffffff
	.align		4
        /*0008*/ 	.word	0x00000000
	.align		4
        /*000c*/ 	.word	0xfffffffe
	.align		4
        /*0010*/ 	.word	0x00000000
	.align		4
        /*0014*/ 	.word	0xfffffffd
	.align		4
        /*0018*/ 	.word	0x00000000
	.align		4
        /*001c*/ 	.word	0xfffffffc


//--------------------- .text.triton_poi_fused_addmm_29 --------------------------
	.section	.text.triton_poi_fused_addmm_29,"ax",@progbits
	.align	128
        .global         triton_poi_fused_addmm_29
        .type           triton_poi_fused_addmm_29,@function
        .size           triton_poi_fused_addmm_29,(.L_x_1 - triton_poi_fused_addmm_29)
        .other          triton_poi_fused_addmm_29,@"STO_CUDA_ENTRY STV_DEFAULT"
triton_poi_fused_addmm_29:
.text.triton_poi_fused_addmm_29:
[----:B------:R-:W-:Y:S01]  /*0000*/  LDC R1, c[0x0][0x28] ;  /* 0x00000a00ff017b82 */ /* 0x000fe20000000800 */
[----:B------:R-:W1:Y:S07]  /*0010*/  S2R R0, SR_TID.X ;  /* 0x0000000000007919 */ /* 0x000e6e0000002100 */
[----:B------:R-:W2:Y:S01]  /*0020*/  LDC.64 R4, c[0x0][0x210] ;  /* 0x00008400ff047b82 */ /* 0x000ea20000000a00 */
[----:B------:R-:W-:Y:S01]  /*0030*/  HFMA2.MMA R2, -RZ, RZ, 0, 3.5762786865234375e-07 ;  /* 0x00000006ff027435 */ /* 0x000fe200000001ff */
[----:B------:R-:W-:Y:S01]  /*0040*/  ULDC.64 UR4, c[0x0][0x208] ;  /* 0x0000820000047ab9 */ /* 0x000fe20000000a00 */
[----:B------:R-:W3:Y:S01]  /*0050*/  S2R R9, SR_CTAID.X ;  /* 0x0000000000097919 */ /* 0x000ee20000002500 */
[----:B-1----:R-:W-:-:S04]  /*0060*/  SHF.L.U32 R0, R0, 0x1, RZ ;  /* 0x0000000100007819 */ /* 0x002fc800000006ff */
[----:B------:R-:W-:-:S04]  /*0070*/  LOP3.LUT R0, R0, 0xfe, RZ, 0xc0, !PT ;  /* 0x000000fe00007812 */ /* 0x000fc800078ec0ff */
[----:B---3--:R-:W-:-:S05]  /*0080*/  LEA R9, R9, R0, 0x8 ;  /* 0x0000000009097211 */ /* 0x008fca00078e40ff */
[----:B------:R-:W-:-:S05]  /*0090*/  IMAD R3, R9, R2, 0x5 ;  /* 0x0000000509037424 */ /* 0x000fca00078e0202 */
[----:B------:R-:W-:Y:S01]  /*00a0*/  IADD3 R7, R3, 0x6, RZ ;  /* 0x0000000603077810 */ /* 0x000fe20007ffe0ff */
[----:B--2---:R-:W-:-:S04]  /*00b0*/  IMAD.WIDE R2, R3, 0x4, R4 ;  /* 0x0000000403027825 */ /* 0x004fc800078e0204 */
[----:B------:R-:W-:Y:S01]  /*00c0*/  IMAD.WIDE R4, R7, 0x4, R4 ;  /* 0x0000000407047825 */ /* 0x000fe200078e0204 */
[----:B------:R-:W2:Y:S01]  /*00d0*/  LDG.E.EL R10, desc[UR4][R2.64] ;  /* 0x00000004020a7981 */ /* 0x000ea2000c2e1900 */
[----:B------:R-:W1:Y:S03]  /*00e0*/  LDC.64 R6, c[0x0][0x218] ;  /* 0x00008600ff067b82 */ /* 0x000e660000000a00 */
[----:B------:R-:W2:Y:S01]  /*00f0*/  LDG.E.EL R11, desc[UR4][R4.64] ;  /* 0x00000004040b7981 */ /* 0x000ea2000c2e1900 */
[----:B-1----:R-:W-:-:S05]  /*0100*/  IMAD.WIDE R6, R9, 0x4, R6 ;  /* 0x0000000409067825 */ /* 0x002fca00078e0206 */
[----:B--2---:R-:W-:Y:S01]  /*0110*/  STG.E.64 desc[UR4][R6.64], R10 ;  /* 0x0000000a06007986 */ /* 0x004fe2000c101b04 */
[----:B------:R-:W-:Y:S05]  /*0120*/  EXIT ;  /* 0x000000000000794d */ /* 0x000fea0003800000 */
.L_x_0:
[----:B------:R-:W-:-:S00]  /*0130*/  BRA `(.L_x_0) ;  /* 0xfffffffc00fc7947 */ /* 0x000fc0000383ffff */
[----:B------:R-:W-:-:S00]  /*0140*/  NOP ;  /* 0x0000000000007918 */ /* 0x000fc00000000000 */
        /* <DEDUP_REMOVED lines=11> */
.L_x_1:


//--------------------- .nv.constant0.triton_poi_fused_addmm_29 --------------------------
	.section	.nv.constant0.triton_poi_fused_addmm_29,"a",@progbits
	.sectionflags	@""
	.align	4
.nv.constant0.triton_poi_fused_addmm_29:
	.zero		548
